//
// Generated by NVIDIA NVVM Compiler
//
// Compiler Build ID: CL-36424714
// Cuda compilation tools, release 13.0, V13.0.88
// Based on NVVM 20.0.0
//

.version 9.0
.target sm_100
.address_size 64

	// .globl	_Z10strideCopyPfS_i

.visible .entry _Z10strideCopyPfS_i(
	.param .u64 .ptr .align 1 _Z10strideCopyPfS_i_param_0,
	.param .u64 .ptr .align 1 _Z10strideCopyPfS_i_param_1,
	.param .u32 _Z10strideCopyPfS_i_param_2
)
{
	.reg .b32 	%r<7>;
	.reg .b32 	%f<2>;
	.reg .b64 	%rd<8>;

	ld.param.u64 	%rd1, [_Z10strideCopyPfS_i_param_0];
	ld.param.u64 	%rd2, [_Z10strideCopyPfS_i_param_1];
	ld.param.u32 	%r1, [_Z10strideCopyPfS_i_param_2];
	cvta.to.global.u64 	%rd3, %rd1;
	cvta.to.global.u64 	%rd4, %rd2;
	mov.u32 	%r2, %ctaid.x;
	mov.u32 	%r3, %ntid.x;
	mov.u32 	%r4, %tid.x;
	mad.lo.s32 	%r5, %r2, %r3, %r4;
	mul.lo.s32 	%r6, %r1, %r5;
	mul.wide.s32 	%rd5, %r6, 4;
	add.s64 	%rd6, %rd4, %rd5;
	ld.global.f32 	%f1, [%rd6];
	add.s64 	%rd7, %rd3, %rd5;
	st.global.f32 	[%rd7], %f1;
	ret;

}
	// .globl	_Z10offsetCopyPfS_i
.visible .entry _Z10offsetCopyPfS_i(
	.param .u64 .ptr .align 1 _Z10offsetCopyPfS_i_param_0,
	.param .u64 .ptr .align 1 _Z10offsetCopyPfS_i_param_1,
	.param .u32 _Z10offsetCopyPfS_i_param_2
)
{
	.reg .b32 	%r<7>;
	.reg .b32 	%f<2>;
	.reg .b64 	%rd<8>;

	ld.param.u64 	%rd1, [_Z10offsetCopyPfS_i_param_0];
	ld.param.u64 	%rd2, [_Z10offsetCopyPfS_i_param_1];
	ld.param.u32 	%r1, [_Z10offsetCopyPfS_i_param_2];
	cvta.to.global.u64 	%rd3, %rd1;
	cvta.to.global.u64 	%rd4, %rd2;
	mov.u32 	%r2, %ctaid.x;
	mov.u32 	%r3, %ntid.x;
	mov.u32 	%r4, %tid.x;
	mad.lo.s32 	%r5, %r2, %r3, %r4;
	add.s32 	%r6, %r5, %r1;
	mul.wide.s32 	%rd5, %r6, 4;
	add.s64 	%rd6, %rd4, %rd5;
	ld.global.f32 	%f1, [%rd6];
	add.s64 	%rd7, %rd3, %rd5;
	st.global.f32 	[%rd7], %f1;
	ret;

}


// ===== COMPILED SASS (sm_100) =====

	.target	sm_100

	.elftype	@"ET_EXEC"


//--------------------- .note.nv.tkinfo           --------------------------
	.section	.note.nv.tkinfo,"",@"SHT_NOTE"
	.sectionflags	@"SHF_NOTE_NV_TKINFO"
	.tkinfo
        /*0018*/ 	.word	0x00000002
        /*0030*/ 	.string	""
        /*0030*/ 	.string	"ptxas"
        /*0030*/ 	.string	"Cuda compilation tools, release 13.0, V13.0.88"
        /*0030*/ 	.string	"Build cuda_13.0.r13.0/compiler.36424714_0"
        /*0030*/ 	.string	"-arch sm_100 -m 64 "



//--------------------- .note.nv.cuinfo           --------------------------
	.section	.note.nv.cuinfo,"",@"SHT_NOTE"
	.sectionflags	@"SHF_NOTE_NV_CUINFO"
        /*0018*/ 	.short	0x0002
        /*001a*/ 	.short	0x0064
        /*001c*/ 	.short	0x0082
	.zero		2


//--------------------- .nv.info                  --------------------------
	.section	.nv.info,"",@"SHT_CUDA_INFO"
	.align	4


	//----- nvinfo : EIATTR_REGCOUNT
	.align		4
        /*0000*/ 	.byte	0x04, 0x2f
        /*0002*/ 	.short	(.L_1 - .L_0)
	.align		4
.L_0:
        /*0004*/ 	.word	index@(_Z10strideCopyPfS_i)
        /*0008*/ 	.word	0x0000000a


	//----- nvinfo : EIATTR_FRAME_SIZE
	.align		4
.L_1:
        /*000c*/ 	.byte	0x04, 0x11
        /*000e*/ 	.short	(.L_3 - .L_2)
	.align		4
.L_2:
        /*0010*/ 	.word	index@(_Z10strideCopyPfS_i)
        /*0014*/ 	.word	0x00000000


	//----- nvinfo : EIATTR_REGCOUNT
	.align		4
.L_3:
        /*0018*/ 	.byte	0x04, 0x2f
        /*001a*/ 	.short	(.L_5 - .L_4)
	.align		4
.L_4:
        /*001c*/ 	.word	index@(_Z10offsetCopyPfS_i)
        /*0020*/ 	.word	0x0000000a


	//----- nvinfo : EIATTR_FRAME_SIZE
	.align		4
.L_5:
        /*0024*/ 	.byte	0x04, 0x11
        /*0026*/ 	.short	(.L_7 - .L_6)
	.align		4
.L_6:
        /*0028*/ 	.word	index@(_Z10offsetCopyPfS_i)
        /*002c*/ 	.word	0x00000000


	//----- nvinfo : EIATTR_MIN_STACK_SIZE
	.align		4
.L_7:
        /*0030*/ 	.byte	0x04, 0x12
        /*0032*/ 	.short	(.L_9 - .L_8)
	.align		4
.L_8:
        /*0034*/ 	.word	index@(_Z10offsetCopyPfS_i)
        /*0038*/ 	.word	0x00000000


	//----- nvinfo : EIATTR_MIN_STACK_SIZE
	.align		4
.L_9:
        /*003c*/ 	.byte	0x04, 0x12
        /*003e*/ 	.short	(.L_11 - .L_10)
	.align		4
.L_10:
        /*0040*/ 	.word	index@(_Z10strideCopyPfS_i)
        /*0044*/ 	.word	0x00000000
.L_11:


//--------------------- .nv.compat                --------------------------
	.section	.nv.compat,"",@"SHT_CUDA_COMPAT_INFO"
	.align	4
        /*0000*/ 	.byte	0x02, 0x09, 0x00, 0x00, 0x02, 0x02, 0x01, 0x00, 0x02, 0x05, 0x05, 0x00, 0x03, 0x07, 0x01, 0x01
        /*0010*/ 	.byte	0x02, 0x03, 0x00, 0x00, 0x02, 0x06, 0x01, 0x00, 0x04, 0x0b, 0x08, 0x00, 0x09, 0x00, 0x00, 0x00
        /*0020*/ 	.byte	0x00, 0x00, 0x00, 0x00


//--------------------- .nv.info._Z10offsetCopyPfS_i --------------------------
	.section	.nv.info._Z10offsetCopyPfS_i,"",@"SHT_CUDA_INFO"
	.sectionflags	@""
	.align	4


	//----- nvinfo : EIATTR_CUDA_API_VERSION
	.align		4
        /*0000*/ 	.byte	0x04, 0x37
        /*0002*/ 	.short	(.L_13 - .L_12)
.L_12:
        /*0004*/ 	.word	0x00000082


	//----- nvinfo : EIATTR_KPARAM_INFO
	.align		4
.L_13:
        /*0008*/ 	.byte	0x04, 0x17
        /*000a*/ 	.short	(.L_15 - .L_14)
.L_14:
        /*000c*/ 	.word	0x00000000
        /*0010*/ 	.short	0x0002
        /*0012*/ 	.short	0x0010
        /*0014*/ 	.byte	0x00, 0xf0, 0x11, 0x00


	//----- nvinfo : EIATTR_KPARAM_INFO
	.align		4
.L_15:
        /*0018*/ 	.byte	0x04, 0x17
        /*001a*/ 	.short	(.L_17 - .L_16)
.L_16:
        /*001c*/ 	.word	0x00000000
        /*0020*/ 	.short	0x0001
        /*0022*/ 	.short	0x0008
        /*0024*/ 	.byte	0x00, 0xf5, 0x21, 0x00


	//----- nvinfo : EIATTR_KPARAM_INFO
	.align		4
.L_17:
        /*0028*/ 	.byte	0x04, 0x17
        /*002a*/ 	.short	(.L_19 - .L_18)
.L_18:
        /*002c*/ 	.word	0x00000000
        /*0030*/ 	.short	0x0000
        /*0032*/ 	.short	0x0000
        /*0034*/ 	.byte	0x00, 0xf5, 0x21, 0x00


	//----- nvinfo : EIATTR_SPARSE_MMA_MASK
	.align		4
.L_19:
        /*0038*/ 	.byte	0x03, 0x50
        /*003a*/ 	.short	0x0000


	//----- nvinfo : EIATTR_MAXREG_COUNT
	.align		4
        /*003c*/ 	.byte	0x03, 0x1b
        /*003e*/ 	.short	0x00ff


	//----- nvinfo : EIATTR_MERCURY_ISA_VERSION
	.align		4
        /*0040*/ 	.byte	0x03, 0x5f
        /*0042*/ 	.short	0x0101


	//----- nvinfo : EIATTR_VRC_CTA_INIT_COUNT
	.align		4
        /*0044*/ 	.byte	0x02, 0x4a
	.zero		1
	.zero		1


	//----- nvinfo : EIATTR_EXIT_INSTR_OFFSETS
	.align		4
        /*0048*/ 	.byte	0x04, 0x1c
        /*004a*/ 	.short	(.L_21 - .L_20)


	//   ....[0]....
.L_20:
        /*004c*/ 	.word	0x000000e0


	//----- nvinfo : EIATTR_CBANK_PARAM_SIZE
	.align		4
.L_21:
        /*0050*/ 	.byte	0x03, 0x19
        /*0052*/ 	.short	0x0014


	//----- nvinfo : EIATTR_PARAM_CBANK
	.align		4
        /*0054*/ 	.byte	0x04, 0x0a
        /*0056*/ 	.short	(.L_23 - .L_22)
	.align		4
.L_22:
        /*0058*/ 	.word	index@(.nv.constant0._Z10offsetCopyPfS_i)
        /*005c*/ 	.short	0x0380
        /*005e*/ 	.short	0x0014


	//----- nvinfo : EIATTR_SW_WAR
	.align		4
.L_23:
        /*0060*/ 	.byte	0x04, 0x36
        /*0062*/ 	.short	(.L_25 - .L_24)
.L_24:
        /*0064*/ 	.word	0x00000008
.L_25:


//--------------------- .nv.info._Z10strideCopyPfS_i --------------------------
	.section	.nv.info._Z10strideCopyPfS_i,"",@"SHT_CUDA_INFO"
	.sectionflags	@""
	.align	4


	//----- nvinfo : EIATTR_CUDA_API_VERSION
	.align		4
        /*0000*/ 	.byte	0x04, 0x37
        /*0002*/ 	.short	(.L_27 - .L_26)
.L_26:
        /*0004*/ 	.word	0x00000082


	//----- nvinfo : EIATTR_KPARAM_INFO
	.align		4
.L_27:
        /*0008*/ 	.byte	0x04, 0x17
        /*000a*/ 	.short	(.L_29 - .L_28)
.L_28:
        /*000c*/ 	.word	0x00000000
        /*0010*/ 	.short	0x0002
        /*0012*/ 	.short	0x0010
        /*0014*/ 	.byte	0x00, 0xf0, 0x11, 0x00


	//----- nvinfo : EIATTR_KPARAM_INFO
	.align		4
.L_29:
        /*0018*/ 	.byte	0x04, 0x17
        /*001a*/ 	.short	(.L_31 - .L_30)
.L_30:
        /*001c*/ 	.word	0x00000000
        /*0020*/ 	.short	0x0001
        /*0022*/ 	.short	0x0008
        /*0024*/ 	.byte	0x00, 0xf5, 0x21, 0x00


	//----- nvinfo : EIATTR_KPARAM_INFO
	.align		4
.L_31:
        /*0028*/ 	.byte	0x04, 0x17
        /*002a*/ 	.short	(.L_33 - .L_32)
.L_32:
        /*002c*/ 	.word	0x00000000
        /*0030*/ 	.short	0x0000
        /*0032*/ 	.short	0x0000
        /*0034*/ 	.byte	0x00, 0xf5, 0x21, 0x00


	//----- nvinfo : EIATTR_SPARSE_MMA_MASK
	.align		4
.L_33:
        /*0038*/ 	.byte	0x03, 0x50
        /*003a*/ 	.short	0x0000


	//----- nvinfo : EIATTR_MAXREG_COUNT
	.align		4
        /*003c*/ 	.byte	0x03, 0x1b
        /*003e*/ 	.short	0x00ff


	//----- nvinfo : EIATTR_MERCURY_ISA_VERSION
	.align		4
        /*0040*/ 	.byte	0x03, 0x5f
        /*0042*/ 	.short	0x0101


	//----- nvinfo : EIATTR_VRC_CTA_INIT_COUNT
	.align		4
        /*0044*/ 	.byte	0x02, 0x4a
	.zero		1
	.zero		1


	//----- nvinfo : EIATTR_EXIT_INSTR_OFFSETS
	.align		4
        /*0048*/ 	.byte	0x04, 0x1c
        /*004a*/ 	.short	(.L_35 - .L_34)


	//   ....[0]....
.L_34:
        /*004c*/ 	.word	0x000000e0


	//----- nvinfo : EIATTR_CBANK_PARAM_SIZE
	.align		4
.L_35:
        /*0050*/ 	.byte	0x03, 0x19
        /*0052*/ 	.short	0x0014


	//----- nvinfo : EIATTR_PARAM_CBANK
	.align		4
        /*0054*/ 	.byte	0x04, 0x0a
        /*0056*/ 	.short	(.L_37 - .L_36)
	.align		4
.L_36:
        /*0058*/ 	.word	index@(.nv.constant0._Z10strideCopyPfS_i)
        /*005c*/ 	.short	0x0380
        /*005e*/ 	.short	0x0014


	//----- nvinfo : EIATTR_SW_WAR
	.align		4
.L_37:
        /*0060*/ 	.byte	0x04, 0x36
        /*0062*/ 	.short	(.L_39 - .L_38)
.L_38:
        /*0064*/ 	.word	0x00000008
.L_39:


//--------------------- .nv.callgraph             --------------------------
	.section	.nv.callgraph,"",@"SHT_CUDA_CALLGRAPH"
	.align	4
	.sectionentsize	8
	.align		4
        /*0000*/ 	.word	0x00000000
	.align		4
        /*0004*/ 	.word	0xffffffff
	.align		4
        /*0008*/ 	.word	0x00000000
	.align		4
        /*000c*/ 	.word	0xfffffffe
	.align		4
        /*0010*/ 	.word	0x00000000
	.align		4
        /*0014*/ 	.word	0xfffffffd
	.align		4
        /*0018*/ 	.word	0x00000000
	.align		4
        /*001c*/ 	.word	0xfffffffc


//--------------------- .text._Z10offsetCopyPfS_i --------------------------
	.section	.text._Z10offsetCopyPfS_i,"ax",@progbits
	.align	128
        .global         _Z10offsetCopyPfS_i
        .type           _Z10offsetCopyPfS_i,@function
        .size           _Z10offsetCopyPfS_i,(.L_x_2 - _Z10offsetCopyPfS_i)
        .other          _Z10offsetCopyPfS_i,@"STO_CUDA_ENTRY STV_DEFAULT"
_Z10offsetCopyPfS_i:
.text._Z10offsetCopyPfS_i:
[----:B------:R-:W-:Y:S01]  /*0000*/  LDC R1, c[0x0][0x37c] ;  /* 0x0000df00ff017b82 */ /* 0x000fe20000000800 */
[----:B------:R-:W0:Y:S07]  /*0010*/  S2R R5, SR_TID.X ;  /* 0x0000000000057919 */ /* 0x000e2e0000002100 */
[----:B------:R-:W0:Y:S01]  /*0020*/  S2UR UR6, SR_CTAID.X ;  /* 0x00000000000679c3 */ /* 0x000e220000002500 */
[----:B------:R-:W1:Y:S01]  /*0030*/  LDCU UR7, c[0x0][0x390] ;  /* 0x00007200ff0777ac */ /* 0x000e620008000800 */
[----:B------:R-:W2:Y:S06]  /*0040*/  LDCU.64 UR4, c[0x0][0x358] ;  /* 0x00006b00ff0477ac */ /* 0x000eac0008000a00 */
[----:B------:R-:W0:Y:S08]  /*0050*/  LDC R0, c[0x0][0x360] ;  /* 0x0000d800ff007b82 */ /* 0x000e300000000800 */
[----:B------:R-:W3:Y:S01]  /*0060*/  LDC.64 R2, c[0x0][0x388] ;  /* 0x0000e200ff027b82 */ /* 0x000ee20000000a00 */
[----:B0-----:R-:W-:-:S07]  /*0070*/  IMAD R0, R0, UR6, R5 ;  /* 0x0000000600007c24 */ /* 0x001fce000f8e0205 */
[----:B------:R-:W0:Y:S01]  /*0080*/  LDC.64 R4, c[0x0][0x380] ;  /* 0x0000e000ff047b82 */ /* 0x000e220000000a00 */
[----:B-1----:R-:W-:-:S05]  /*0090*/  IADD3 R7, PT, PT, R0, UR7, RZ ;  /* 0x0000000700077c10 */ /* 0x002fca000fffe0ff */
[----:B---3--:R-:W-:-:S06]  /*00a0*/  IMAD.WIDE R2, R7, 0x4, R2 ;  /* 0x0000000407027825 */ /* 0x008fcc00078e0202 */
[----:B--2---:R-:W2:Y:S01]  /*00b0*/  LDG.E R3, desc[UR4][R2.64] ;  /* 0x0000000402037981 */ /* 0x004ea2000c1e1900 */
[----:B0-----:R-:W-:-:S05]  /*00c0*/  IMAD.WIDE R4, R7, 0x4, R4 ;  /* 0x0000000407047825 */ /* 0x001fca00078e0204 */
[----:B--2---:R-:W-:Y:S01]  /*00d0*/  STG.E desc[UR4][R4.64], R3 ;  /* 0x0000000304007986 */ /* 0x004fe2000c101904 */
[----:B------:R-:W-:Y:S05]  /*00e0*/  EXIT ;  /* 0x000000000000794d */ /* 0x000fea0003800000 */
.L_x_0:
[----:B------:R-:W-:-:S00]  /*00f0*/  BRA `(.L_x_0) ;  /* 0xfffffffc00fc7947 */ /* 0x000fc0000383ffff */
[----:B------:R-:W-:-:S00]  /*0100*/  NOP ;  /* 0x0000000000007918 */ /* 0x000fc00000000000 */
[----:B------:R-:W-:-:S00]  /*0110*/  NOP ;  /* 0x0000000000007918 */ /* 0x000fc00000000000 */
[----:B------:R-:W-:-:S00]  /*0120*/  NOP ;  /* 0x0000000000007918 */ /* 0x000fc00000000000 */
[----:B------:R-:W-:-:S00]  /*0130*/  NOP ;  /* 0x0000000000007918 */ /* 0x000fc00000000000 */
[----:B------:R-:W-:-:S00]  /*0140*/  NOP ;  /* 0x0000000000007918 */ /* 0x000fc00000000000 */
[----:B------:R-:W-:-:S00]  /*0150*/  NOP ;  /* 0x0000000000007918 */ /* 0x000fc00000000000 */
[----:B------:R-:W-:-:S00]  /*0160*/  NOP ;  /* 0x0000000000007918 */ /* 0x000fc00000000000 */
[----:B------:R-:W-:-:S00]  /*0170*/  NOP ;  /* 0x0000000000007918 */ /* 0x000fc00000000000 */
.L_x_2:


//--------------------- .text._Z10strideCopyPfS_i --------------------------
	.section	.text._Z10strideCopyPfS_i,"ax",@progbits
	.align	128
        .global         _Z10strideCopyPfS_i
        .type           _Z10strideCopyPfS_i,@function
        .size           _Z10strideCopyPfS_i,(.L_x_3 - _Z10strideCopyPfS_i)
        .other          _Z10strideCopyPfS_i,@"STO_CUDA_ENTRY STV_DEFAULT"
_Z10strideCopyPfS_i:
.text._Z10strideCopyPfS_i:
        /* <DEDUP_REMOVED lines=9> */
[----:B-1----:R-:W-:-:S04]  /*0090*/  IMAD R7, R0, UR7, RZ ;  /* 0x0000000700077c24 */ /* 0x002fc8000f8e02ff */
[----:B---3--:R-:W-:-:S06]  /*00a0*/  IMAD.WIDE R2, R7, 0x4, R2 ;  /* 0x0000000407027825 */ /* 0x008fcc00078e0202 */
[----:B--2---:R-:W2:Y:S01]  /*00b0*/  LDG.E R3, desc[UR4][R2.64] ;  /* 0x0000000402037981 */ /* 0x004ea2000c1e1900 */
[----:B0-----:R-:W-:-:S05]  /*00c0*/  IMAD.WIDE R4, R7, 0x4, R4 ;  /* 0x0000000407047825 */ /* 0x001fca00078e0204 */
[----:B--2---:R-:W-:Y:S01]  /*00d0*/  STG.E desc[UR4][R4.64], R3 ;  /* 0x0000000304007986 */ /* 0x004fe2000c101904 */
[----:B------:R-:W-:Y:S05]  /*00e0*/  EXIT ;  /* 0x000000000000794d */ /* 0x000fea0003800000 */
.L_x_1:
        /* <DEDUP_REMOVED lines=9> */
.L_x_3:


//--------------------- .nv.shared.reserved.0     --------------------------
	.section	.nv.shared.reserved.0,"aw",@nobits
	.weak		__nv_reservedSMEM_offset_0_alias
	.size		__nv_reservedSMEM_offset_0_alias, 0, 64
	.other		__nv_reservedSMEM_offset_0_alias,@"STO_CUDA_RESERVED_SHARED STV_DEFAULT"
__nv_reservedSMEM_offset_0_alias:
	.zero		0
	.zero		64


//--------------------- .nv.constant0._Z10offsetCopyPfS_i --------------------------
	.section	.nv.constant0._Z10offsetCopyPfS_i,"a",@progbits
	.sectionflags	@""
	.align	4
.nv.constant0._Z10offsetCopyPfS_i:
	.zero		916


//--------------------- .nv.constant0._Z10strideCopyPfS_i --------------------------
	.section	.nv.constant0._Z10strideCopyPfS_i,"a",@progbits
	.sectionflags	@""
	.align	4
.nv.constant0._Z10strideCopyPfS_i:
	.zero		916


//--------------------- SYMBOLS --------------------------

	.type		.nv.reservedSmem.offset0,@object
	.size		.nv.reservedSmem.offset0,0x4
